//
// Generated by NVIDIA NVVM Compiler
//
// Compiler Build ID: CL-36424714
// Cuda compilation tools, release 13.0, V13.0.88
// Based on NVVM 20.0.0
//

.version 9.0
.target sm_100
.address_size 64

	// .globl	_Z9mul_scalePKfS0_Pffi

.visible .entry _Z9mul_scalePKfS0_Pffi(
	.param .u64 .ptr .align 1 _Z9mul_scalePKfS0_Pffi_param_0,
	.param .u64 .ptr .align 1 _Z9mul_scalePKfS0_Pffi_param_1,
	.param .u64 .ptr .align 1 _Z9mul_scalePKfS0_Pffi_param_2,
	.param .f32 _Z9mul_scalePKfS0_Pffi_param_3,
	.param .u32 _Z9mul_scalePKfS0_Pffi_param_4
)
{
	.reg .pred 	%p<2>;
	.reg .b32 	%r<6>;
	.reg .b32 	%f<6>;
	.reg .b64 	%rd<11>;

	ld.param.u64 	%rd1, [_Z9mul_scalePKfS0_Pffi_param_0];
	ld.param.u64 	%rd2, [_Z9mul_scalePKfS0_Pffi_param_1];
	ld.param.u64 	%rd3, [_Z9mul_scalePKfS0_Pffi_param_2];
	ld.param.f32 	%f1, [_Z9mul_scalePKfS0_Pffi_param_3];
	ld.param.u32 	%r2, [_Z9mul_scalePKfS0_Pffi_param_4];
	mov.u32 	%r3, %ctaid.x;
	mov.u32 	%r4, %ntid.x;
	mov.u32 	%r5, %tid.x;
	mad.lo.s32 	%r1, %r3, %r4, %r5;
	setp.ge.s32 	%p1, %r1, %r2;
	@%p1 bra 	$L__BB0_2;
	cvta.to.global.u64 	%rd4, %rd1;
	cvta.to.global.u64 	%rd5, %rd2;
	cvta.to.global.u64 	%rd6, %rd3;
	mul.wide.s32 	%rd7, %r1, 4;
	add.s64 	%rd8, %rd4, %rd7;
	ld.global.f32 	%f2, [%rd8];
	mul.f32 	%f3, %f1, %f2;
	add.s64 	%rd9, %rd5, %rd7;
	ld.global.f32 	%f4, [%rd9];
	mul.f32 	%f5, %f3, %f4;
	add.s64 	%rd10, %rd6, %rd7;
	st.global.f32 	[%rd10], %f5;
$L__BB0_2:
	ret;

}


// ===== COMPILED SASS (sm_100) =====

	.target	sm_100

	.elftype	@"ET_EXEC"


//--------------------- .note.nv.tkinfo           --------------------------
	.section	.note.nv.tkinfo,"",@"SHT_NOTE"
	.sectionflags	@"SHF_NOTE_NV_TKINFO"
	.tkinfo
        /*0018*/ 	.word	0x00000002
        /*0030*/ 	.string	""
        /*0030*/ 	.string	"ptxas"
        /*0030*/ 	.string	"Cuda compilation tools, release 13.0, V13.0.88"
        /*0030*/ 	.string	"Build cuda_13.0.r13.0/compiler.36424714_0"
        /*0030*/ 	.string	"-arch sm_100 -m 64 "



//--------------------- .note.nv.cuinfo           --------------------------
	.section	.note.nv.cuinfo,"",@"SHT_NOTE"
	.sectionflags	@"SHF_NOTE_NV_CUINFO"
        /*0018*/ 	.short	0x0002
        /*001a*/ 	.short	0x0064
        /*001c*/ 	.short	0x0082
	.zero		2


//--------------------- .nv.info                  --------------------------
	.section	.nv.info,"",@"SHT_CUDA_INFO"
	.align	4


	//----- nvinfo : EIATTR_REGCOUNT
	.align		4
        /*0000*/ 	.byte	0x04, 0x2f
        /*0002*/ 	.short	(.L_1 - .L_0)
	.align		4
.L_0:
        /*0004*/ 	.word	index@(_Z9mul_scalePKfS0_Pffi)
        /*0008*/ 	.word	0x0000000c


	//----- nvinfo : EIATTR_FRAME_SIZE
	.align		4
.L_1:
        /*000c*/ 	.byte	0x04, 0x11
        /*000e*/ 	.short	(.L_3 - .L_2)
	.align		4
.L_2:
        /*0010*/ 	.word	index@(_Z9mul_scalePKfS0_Pffi)
        /*0014*/ 	.word	0x00000000


	//----- nvinfo : EIATTR_MIN_STACK_SIZE
	.align		4
.L_3:
        /*0018*/ 	.byte	0x04, 0x12
        /*001a*/ 	.short	(.L_5 - .L_4)
	.align		4
.L_4:
        /*001c*/ 	.word	index@(_Z9mul_scalePKfS0_Pffi)
        /*0020*/ 	.word	0x00000000
.L_5:


//--------------------- .nv.compat                --------------------------
	.section	.nv.compat,"",@"SHT_CUDA_COMPAT_INFO"
	.align	4
        /*0000*/ 	.byte	0x02, 0x09, 0x00, 0x00, 0x02, 0x02, 0x01, 0x00, 0x02, 0x05, 0x05, 0x00, 0x03, 0x07, 0x01, 0x01
        /*0010*/ 	.byte	0x02, 0x03, 0x00, 0x00, 0x02, 0x06, 0x01, 0x00, 0x04, 0x0b, 0x08, 0x00, 0x09, 0x00, 0x00, 0x00
        /*0020*/ 	.byte	0x00, 0x00, 0x00, 0x00


//--------------------- .nv.info._Z9mul_scalePKfS0_Pffi --------------------------
	.section	.nv.info._Z9mul_scalePKfS0_Pffi,"",@"SHT_CUDA_INFO"
	.sectionflags	@""
	.align	4


	//----- nvinfo : EIATTR_CUDA_API_VERSION
	.align		4
        /*0000*/ 	.byte	0x04, 0x37
        /*0002*/ 	.short	(.L_7 - .L_6)
.L_6:
        /*0004*/ 	.word	0x00000082


	//----- nvinfo : EIATTR_KPARAM_INFO
	.align		4
.L_7:
        /*0008*/ 	.byte	0x04, 0x17
        /*000a*/ 	.short	(.L_9 - .L_8)
.L_8:
        /*000c*/ 	.word	0x00000000
        /*0010*/ 	.short	0x0004
        /*0012*/ 	.short	0x001c
        /*0014*/ 	.byte	0x00, 0xf0, 0x11, 0x00


	//----- nvinfo : EIATTR_KPARAM_INFO
	.align		4
.L_9:
        /*0018*/ 	.byte	0x04, 0x17
        /*001a*/ 	.short	(.L_11 - .L_10)
.L_10:
        /*001c*/ 	.word	0x00000000
        /*0020*/ 	.short	0x0003
        /*0022*/ 	.short	0x0018
        /*0024*/ 	.byte	0x00, 0xf0, 0x11, 0x00


	//----- nvinfo : EIATTR_KPARAM_INFO
	.align		4
.L_11:
        /*0028*/ 	.byte	0x04, 0x17
        /*002a*/ 	.short	(.L_13 - .L_12)
.L_12:
        /*002c*/ 	.word	0x00000000
        /*0030*/ 	.short	0x0002
        /*0032*/ 	.short	0x0010
        /*0034*/ 	.byte	0x00, 0xf5, 0x21, 0x00


	//----- nvinfo : EIATTR_KPARAM_INFO
	.align		4
.L_13:
        /*0038*/ 	.byte	0x04, 0x17
        /*003a*/ 	.short	(.L_15 - .L_14)
.L_14:
        /*003c*/ 	.word	0x00000000
        /*0040*/ 	.short	0x0001
        /*0042*/ 	.short	0x0008
        /*0044*/ 	.byte	0x00, 0xf5, 0x21, 0x00


	//----- nvinfo : EIATTR_KPARAM_INFO
	.align		4
.L_15:
        /*0048*/ 	.byte	0x04, 0x17
        /*004a*/ 	.short	(.L_17 - .L_16)
.L_16:
        /*004c*/ 	.word	0x00000000
        /*0050*/ 	.short	0x0000
        /*0052*/ 	.short	0x0000
        /*0054*/ 	.byte	0x00, 0xf5, 0x21, 0x00


	//----- nvinfo : EIATTR_SPARSE_MMA_MASK
	.align		4
.L_17:
        /*0058*/ 	.byte	0x03, 0x50
        /*005a*/ 	.short	0x0000


	//----- nvinfo : EIATTR_MAXREG_COUNT
	.align		4
        /*005c*/ 	.byte	0x03, 0x1b
        /*005e*/ 	.short	0x00ff


	//----- nvinfo : EIATTR_MERCURY_ISA_VERSION
	.align		4
        /*0060*/ 	.byte	0x03, 0x5f
        /*0062*/ 	.short	0x0101


	//----- nvinfo : EIATTR_VRC_CTA_INIT_COUNT
	.align		4
        /*0064*/ 	.byte	0x02, 0x4a
	.zero		1
	.zero		1


	//----- nvinfo : EIATTR_EXIT_INSTR_OFFSETS
	.align		4
        /*0068*/ 	.byte	0x04, 0x1c
        /*006a*/ 	.short	(.L_19 - .L_18)


	//   ....[0]....
.L_18:
        /*006c*/ 	.word	0x00000070


	//   ....[1]....
        /*0070*/ 	.word	0x00000150


	//----- nvinfo : EIATTR_CBANK_PARAM_SIZE
	.align		4
.L_19:
        /*0074*/ 	.byte	0x03, 0x19
        /*0076*/ 	.short	0x0020


	//----- nvinfo : EIATTR_PARAM_CBANK
	.align		4
        /*0078*/ 	.byte	0x04, 0x0a
        /*007a*/ 	.short	(.L_21 - .L_20)
	.align		4
.L_20:
        /*007c*/ 	.word	index@(.nv.constant0._Z9mul_scalePKfS0_Pffi)
        /*0080*/ 	.short	0x0380
        /*0082*/ 	.short	0x0020


	//----- nvinfo : EIATTR_SW_WAR
	.align		4
.L_21:
        /*0084*/ 	.byte	0x04, 0x36
        /*0086*/ 	.short	(.L_23 - .L_22)
.L_22:
        /*0088*/ 	.word	0x00000008
.L_23:


//--------------------- .nv.callgraph             --------------------------
	.section	.nv.callgraph,"",@"SHT_CUDA_CALLGRAPH"
	.align	4
	.sectionentsize	8
	.align		4
        /*0000*/ 	.word	0x00000000
	.align		4
        /*0004*/ 	.word	0xffffffff
	.align		4
        /*0008*/ 	.word	0x00000000
	.align		4
        /*000c*/ 	.word	0xfffffffe
	.align		4
        /*0010*/ 	.word	0x00000000
	.align		4
        /*0014*/ 	.word	0xfffffffd
	.align		4
        /*0018*/ 	.word	0x00000000
	.align		4
        /*001c*/ 	.word	0xfffffffc


//--------------------- .text._Z9mul_scalePKfS0_Pffi --------------------------
	.section	.text._Z9mul_scalePKfS0_Pffi,"ax",@progbits
	.align	128
        .global         _Z9mul_scalePKfS0_Pffi
        .type           _Z9mul_scalePKfS0_Pffi,@function
        .size           _Z9mul_scalePKfS0_Pffi,(.L_x_1 - _Z9mul_scalePKfS0_Pffi)
        .other          _Z9mul_scalePKfS0_Pffi,@"STO_CUDA_ENTRY STV_DEFAULT"
_Z9mul_scalePKfS0_Pffi:
.text._Z9mul_scalePKfS0_Pffi:
[----:B------:R-:W-:Y:S01]  /*0000*/  LDC R1, c[0x0][0x37c] ;  /* 0x0000df00ff017b82 */ /* 0x000fe20000000800 */
[----:B------:R-:W0:Y:S07]  /*0010*/  S2R R0, SR_TID.X ;  /* 0x0000000000007919 */ /* 0x000e2e0000002100 */
[----:B------:R-:W0:Y:S01]  /*0020*/  S2UR UR4, SR_CTAID.X ;  /* 0x00000000000479c3 */ /* 0x000e220000002500 */
[----:B------:R-:W1:Y:S07]  /*0030*/  LDCU UR5, c[0x0][0x39c] ;  /* 0x00007380ff0577ac */ /* 0x000e6e0008000800 */
[----:B------:R-:W0:Y:S02]  /*0040*/  LDC R9, c[0x0][0x360] ;  /* 0x0000d800ff097b82 */ /* 0x000e240000000800 */
[----:B0-----:R-:W-:-:S05]  /*0050*/  IMAD R9, R9, UR4, R0 ;  /* 0x0000000409097c24 */ /* 0x001fca000f8e0200 */
[----:B-1----:R-:W-:-:S13]  /*0060*/  ISETP.GE.AND P0, PT, R9, UR5, PT ;  /* 0x0000000509007c0c */ /* 0x002fda000bf06270 */
[----:B------:R-:W-:Y:S05]  /*0070*/  @P0 EXIT ;  /* 0x000000000000094d */ /* 0x000fea0003800000 */
[----:B------:R-:W0:Y:S01]  /*0080*/  LDC.64 R2, c[0x0][0x380] ;  /* 0x0000e000ff027b82 */ /* 0x000e220000000a00 */
[----:B------:R-:W1:Y:S01]  /*0090*/  LDCU.64 UR4, c[0x0][0x358] ;  /* 0x00006b00ff0477ac */ /* 0x000e620008000a00 */
[----:B------:R-:W2:Y:S06]  /*00a0*/  LDCU UR6, c[0x0][0x398] ;  /* 0x00007300ff0677ac */ /* 0x000eac0008000800 */
[----:B------:R-:W3:Y:S08]  /*00b0*/  LDC.64 R4, c[0x0][0x388] ;  /* 0x0000e200ff047b82 */ /* 0x000ef00000000a00 */
[----:B------:R-:W4:Y:S01]  /*00c0*/  LDC.64 R6, c[0x0][0x390] ;  /* 0x0000e400ff067b82 */ /* 0x000f220000000a00 */
[----:B0-----:R-:W-:-:S06]  /*00d0*/  IMAD.WIDE R2, R9, 0x4, R2 ;  /* 0x0000000409027825 */ /* 0x001fcc00078e0202 */
[----:B-1----:R-:W2:Y:S01]  /*00e0*/  LDG.E R2, desc[UR4][R2.64] ;  /* 0x0000000402027981 */ /* 0x002ea2000c1e1900 */
[----:B---3--:R-:W-:-:S06]  /*00f0*/  IMAD.WIDE R4, R9, 0x4, R4 ;  /* 0x0000000409047825 */ /* 0x008fcc00078e0204 */
[----:B------:R-:W3:Y:S01]  /*0100*/  LDG.E R5, desc[UR4][R4.64] ;  /* 0x0000000404057981 */ /* 0x000ee2000c1e1900 */
[----:B----4-:R-:W-:-:S04]  /*0110*/  IMAD.WIDE R6, R9, 0x4, R6 ;  /* 0x0000000409067825 */ /* 0x010fc800078e0206 */
[----:B--2---:R-:W-:-:S04]  /*0120*/  FMUL R0, R2, UR6 ;  /* 0x0000000602007c20 */ /* 0x004fc80008400000 */
[----:B---3--:R-:W-:-:S05]  /*0130*/  FMUL R9, R0, R5 ;  /* 0x0000000500097220 */ /* 0x008fca0000400000 */
[----:B------:R-:W-:Y:S01]  /*0140*/  STG.E desc[UR4][R6.64], R9 ;  /* 0x0000000906007986 */ /* 0x000fe2000c101904 */
[----:B------:R-:W-:Y:S05]  /*0150*/  EXIT ;  /* 0x000000000000794d */ /* 0x000fea0003800000 */
.L_x_0:
[----:B------:R-:W-:-:S00]  /*0160*/  BRA `(.L_x_0) ;  /* 0xfffffffc00fc7947 */ /* 0x000fc0000383ffff */
[----:B------:R-:W-:-:S00]  /*0170*/  NOP ;  /* 0x0000000000007918 */ /* 0x000fc00000000000 */
        /* <DEDUP_REMOVED lines=8> */
.L_x_1:


//--------------------- .nv.shared.reserved.0     --------------------------
	.section	.nv.shared.reserved.0,"aw",@nobits
	.weak		__nv_reservedSMEM_offset_0_alias
	.size		__nv_reservedSMEM_offset_0_alias, 0, 64
	.other		__nv_reservedSMEM_offset_0_alias,@"STO_CUDA_RESERVED_SHARED STV_DEFAULT"
__nv_reservedSMEM_offset_0_alias:
	.zero		0
	.zero		64


//--------------------- .nv.constant0._Z9mul_scalePKfS0_Pffi --------------------------
	.section	.nv.constant0._Z9mul_scalePKfS0_Pffi,"a",@progbits
	.sectionflags	@""
	.align	4
.nv.constant0._Z9mul_scalePKfS0_Pffi:
	.zero		928


//--------------------- SYMBOLS --------------------------

	.type		.nv.reservedSmem.offset0,@object
	.size		.nv.reservedSmem.offset0,0x4
